	.headerflags	@"EF_CUDA_TEXMODE_UNIFIED EF_CUDA_64BIT_ADDRESS EF_CUDA_ACCELERATORS EF_CUDA_SM90 EF_CUDA_VIRTUAL_SM(EF_CUDA_SM90)"
	.elftype	@"ET_EXEC"


//--------------------- .nv.info                  --------------------------
	.section	.nv.info,"",@"SHT_CUDA_INFO"
	.align	4


	//----- nvinfo : EIATTR_REGCOUNT
	.align		4
        /*0000*/ 	.byte	0x04, 0x2f
        /*0002*/ 	.short	(.L_2 - .L_1)
	.align		4
.L_1:
        /*0004*/ 	.word	index@(triton_poi_fused_native_group_norm_relu_9)
        /*0008*/ 	.word	0x00000020


	//----- nvinfo : EIATTR_MIN_STACK_SIZE
	.align		4
.L_2:
        /*000c*/ 	.byte	0x04, 0x12
        /*000e*/ 	.short	(.L_4 - .L_3)
	.align		4
.L_3:
        /*0010*/ 	.word	index@(triton_poi_fused_native_group_norm_relu_9)
        /*0014*/ 	.word	0x00000000


	//----- nvinfo : EIATTR_FRAME_SIZE
	.align		4
.L_4:
        /*0018*/ 	.byte	0x04, 0x11
        /*001a*/ 	.short	(.L_6 - .L_5)
	.align		4
.L_5:
        /*001c*/ 	.word	index@(triton_poi_fused_native_group_norm_relu_9)
        /*0020*/ 	.word	0x00000000


	//----- nvinfo : EIATTR_MIN_STACK_SIZE
	.align		4
.L_6:
        /*0024*/ 	.byte	0x04, 0x12
        /*0026*/ 	.short	(.L_8 - .L_7)
	.align		4
.L_7:
        /*0028*/ 	.word	index@(triton_poi_fused_native_group_norm_relu_9)
        /*002c*/ 	.word	0x00000000
.L_8:


//--------------------- .nv.info.triton_poi_fused_native_group_norm_relu_9 --------------------------
	.section	.nv.info.triton_poi_fused_native_group_norm_relu_9,"",@"SHT_CUDA_INFO"
	.sectionflags	@""
	.align	4


	//----- nvinfo : EIATTR_CUDA_API_VERSION
	.align		4
        /*0000*/ 	.byte	0x04, 0x37
        /*0002*/ 	.short	(.L_10 - .L_9)
.L_9:
        /*0004*/ 	.word	0x0000007c


	//----- nvinfo : EIATTR_KPARAM_INFO
	.align		4
.L_10:
        /*0008*/ 	.byte	0x04, 0x17
        /*000a*/ 	.short	(.L_12 - .L_11)
.L_11:
        /*000c*/ 	.word	0x00000000
        /*0010*/ 	.short	0x0006
        /*0012*/ 	.short	0x0030
        /*0014*/ 	.byte	0x00, 0xf0, 0x11, 0x00


	//----- nvinfo : EIATTR_KPARAM_INFO
	.align		4
.L_12:
        /*0018*/ 	.byte	0x04, 0x17
        /*001a*/ 	.short	(.L_14 - .L_13)
.L_13:
        /*001c*/ 	.word	0x00000000
        /*0020*/ 	.short	0x0005
        /*0022*/ 	.short	0x0028
        /*0024*/ 	.byte	0x00, 0xf4, 0x21, 0x00


	//----- nvinfo : EIATTR_KPARAM_INFO
	.align		4
.L_14:
        /*0028*/ 	.byte	0x04, 0x17
        /*002a*/ 	.short	(.L_16 - .L_15)
.L_15:
        /*002c*/ 	.word	0x00000000
        /*0030*/ 	.short	0x0004
        /*0032*/ 	.short	0x0020
        /*0034*/ 	.byte	0x00, 0xf4, 0x21, 0x00


	//----- nvinfo : EIATTR_KPARAM_INFO
	.align		4
.L_16:
        /*0038*/ 	.byte	0x04, 0x17
        /*003a*/ 	.short	(.L_18 - .L_17)
.L_17:
        /*003c*/ 	.word	0x00000000
        /*0040*/ 	.short	0x0003
        /*0042*/ 	.short	0x0018
        /*0044*/ 	.byte	0x00, 0xf4, 0x21, 0x00


	//----- nvinfo : EIATTR_KPARAM_INFO
	.align		4
.L_18:
        /*0048*/ 	.byte	0x04, 0x17
        /*004a*/ 	.short	(.L_20 - .L_19)
.L_19:
        /*004c*/ 	.word	0x00000000
        /*0050*/ 	.short	0x0002
        /*0052*/ 	.short	0x0010
        /*0054*/ 	.byte	0x00, 0xf4, 0x21, 0x00


	//----- nvinfo : EIATTR_KPARAM_INFO
	.align		4
.L_20:
        /*0058*/ 	.byte	0x04, 0x17
        /*005a*/ 	.short	(.L_22 - .L_21)
.L_21:
        /*005c*/ 	.word	0x00000000
        /*0060*/ 	.short	0x0001
        /*0062*/ 	.short	0x0008
        /*0064*/ 	.byte	0x00, 0xf4, 0x21, 0x00


	//----- nvinfo : EIATTR_KPARAM_INFO
	.align		4
.L_22:
        /*0068*/ 	.byte	0x04, 0x17
        /*006a*/ 	.short	(.L_24 - .L_23)
.L_23:
        /*006c*/ 	.word	0x00000000
        /*0070*/ 	.short	0x0000
        /*0072*/ 	.short	0x0000
        /*0074*/ 	.byte	0x00, 0xf4, 0x21, 0x00


	//----- nvinfo : EIATTR_SPARSE_MMA_MASK
	.align		4
.L_24:
        /*0078*/ 	.byte	0x03, 0x50
        /*007a*/ 	.short	0x0000


	//----- nvinfo : EIATTR_MAXREG_COUNT
	.align		4
        /*007c*/ 	.byte	0x03, 0x1b
        /*007e*/ 	.short	0x00ff


	//----- nvinfo : EIATTR_EXIT_INSTR_OFFSETS
	.align		4
        /*0080*/ 	.byte	0x04, 0x1c
        /*0082*/ 	.short	(.L_26 - .L_25)


	//   ....[0]....
.L_25:
        /*0084*/ 	.word	0x00000e70


	//----- nvinfo : EIATTR_REQNTID
	.align		4
.L_26:
        /*0088*/ 	.byte	0x04, 0x10
        /*008a*/ 	.short	(.L_28 - .L_27)
.L_27:
        /*008c*/ 	.word	0x00000080
        /*0090*/ 	.word	0x00000001
        /*0094*/ 	.word	0x00000001


	//----- nvinfo : EIATTR_CBANK_PARAM_SIZE
	.align		4
.L_28:
        /*0098*/ 	.byte	0x03, 0x19
        /*009a*/ 	.short	0x0034


	//----- nvinfo : EIATTR_PARAM_CBANK
	.align		4
        /*009c*/ 	.byte	0x04, 0x0a
        /*009e*/ 	.short	(.L_30 - .L_29)
	.align		4
.L_29:
        /*00a0*/ 	.word	index@(.nv.constant0.triton_poi_fused_native_group_norm_relu_9)
        /*00a4*/ 	.short	0x0210
        /*00a6*/ 	.short	0x0034


	//----- nvinfo : EIATTR_SW_WAR
	.align		4
.L_30:
        /*00a8*/ 	.byte	0x04, 0x36
        /*00aa*/ 	.short	(.L_32 - .L_31)
.L_31:
        /*00ac*/ 	.word	0x00000008
.L_32:


//--------------------- .nv.callgraph             --------------------------
	.section	.nv.callgraph,"",@"SHT_CUDA_CALLGRAPH"
	.align	4
	.sectionentsize	8
	.align		4
        /*0000*/ 	.word	0x00000000
	.align		4
        /*0004*/ 	.word	0xffffffff
	.align		4
        /*0008*/ 	.word	0x00000000
	.align		4
        /*000c*/ 	.word	0xfffffffe
	.align		4
        /*0010*/ 	.word	0x00000000
	.align		4
        /*0014*/ 	.word	0xfffffffd
	.align		4
        /*0018*/ 	.word	0x00000000
	.align		4
        /*001c*/ 	.word	0xfffffffc


//--------------------- .nv.constant4             --------------------------
	.section	.nv.constant4,"a",@progbits
	.align	8
	.align		8
.nv.constant4:
        /*0000*/ 	.dword	_$_str


//--------------------- .text.triton_poi_fused_native_group_norm_relu_9 --------------------------
	.section	.text.triton_poi_fused_native_group_norm_relu_9,"ax",@progbits
	.align	128
        .global         triton_poi_fused_native_group_norm_relu_9
        .type           triton_poi_fused_native_group_norm_relu_9,@function
        .size           triton_poi_fused_native_group_norm_relu_9,(.L_x_1 - triton_poi_fused_native_group_norm_relu_9)
        .other          triton_poi_fused_native_group_norm_relu_9,@"STO_CUDA_ENTRY STV_DEFAULT"
triton_poi_fused_native_group_norm_relu_9:
.text.triton_poi_fused_native_group_norm_relu_9:
[----:B------:R-:W-:Y:S01]  /*0000*/  LDC R1, c[0x0][0x28] ;  /* 0x00000a00ff017b82 */ /* 0x000fe20000000800 */
[----:B------:R-:W1:Y:S07]  /*0010*/  S2R R0, SR_TID.X ;  /* 0x0000000000007919 */ /* 0x000e6e0000002100 */
[----:B------:R-:W2:Y:S01]  /*0020*/  LDC.64 R22, c[0x0][0x210] ;  /* 0x00008400ff167b82 */ /* 0x000ea20000000a00 */
[----:B------:R-:W-:Y:S01]  /*0030*/  ULDC.64 UR4, c[0x0][0x208] ;  /* 0x0000820000047ab9 */ /* 0x000fe20000000a00 */
[----:B------:R-:W3:Y:S06]  /*0040*/  S2R R3, SR_CTAID.X ;  /* 0x0000000000037919 */ /* 0x000eec0000002500 */
[----:B------:R-:W4:Y:S01]  /*0050*/  LDC.64 R8, c[0x0][0x218] ;  /* 0x00008600ff087b82 */ /* 0x000f220000000a00 */
[----:B-1----:R-:W-:-:S05]  /*0060*/  IMAD.SHL.U32 R0, R0, 0x4, RZ ;  /* 0x0000000400007824 */ /* 0x002fca00078e00ff */
[----:B------:R-:W-:-:S05]  /*0070*/  LOP3.LUT R0, R0, 0x1fc, RZ, 0xc0, !PT ;  /* 0x000001fc00007812 */ /* 0x000fca00078ec0ff */
[----:B---3--:R-:W-:-:S04]  /*0080*/  IMAD R3, R3, 0x400, R0 ;  /* 0x0000040003037824 */ /* 0x008fc800078e0200 */
[C---:B------:R-:W-:Y:S02]  /*0090*/  VIADD R0, R3.reuse, 0x1 ;  /* 0x0000000103007836 */ /* 0x040fe40000000000 */
[----:B------:R-:W-:-:S04]  /*00a0*/  IMAD.HI R15, R3, 0x2aaaaaab, RZ ;  /* 0x2aaaaaab030f7827 */ /* 0x000fc800078e02ff */
[----:B------:R-:W-:-:S04]  /*00b0*/  IMAD.HI R2, R0, 0x2aaaaaab, RZ ;  /* 0x2aaaaaab00027827 */ /* 0x000fc800078e02ff */
[----:B--2---:R-:W-:Y:S01]  /*00c0*/  IMAD.WIDE R22, R3, 0x4, R22 ;  /* 0x0000000403167825 */ /* 0x004fe200078e0216 */
[----:B------:R-:W-:-:S04]  /*00d0*/  SHF.R.U32.HI R5, RZ, 0x1f, R2 ;  /* 0x0000001fff057819 */ /* 0x000fc80000011602 */
[----:B------:R-:W-:Y:S02]  /*00e0*/  LEA.HI R5, R2, R5, RZ, 0x1b ;  /* 0x0000000502057211 */ /* 0x000fe400078fd8ff */
[----:B------:R-:W-:-:S03]  /*00f0*/  SHF.R.U32.HI R2, RZ, 0x1f, R15 ;  /* 0x0000001fff027819 */ /* 0x000fc6000001160f */
[----:B------:R-:W-:Y:S01]  /*0100*/  IMAD R5, R5, -0xc0, R0 ;  /* 0xffffff4005057824 */ /* 0x000fe200078e0200 */
[----:B------:R-:W-:-:S04]  /*0110*/  LEA.HI.SX32 R11, R15, R2, 0xf ;  /* 0x000000020f0b7211 */ /* 0x000fc800078f7aff */
[----:B------:R-:W-:-:S04]  /*0120*/  PRMT R0, R5, 0x9910, RZ ;  /* 0x0000991005007816 */ /* 0x000fc800000000ff */
[----:B------:R-:W-:-:S04]  /*0130*/  SHF.R.S32.HI R0, RZ, 0xf, R0 ;  /* 0x0000000fff007819 */ /* 0x000fc80000011400 */
[----:B------:R-:W-:-:S04]  /*0140*/  LOP3.LUT R0, R0, 0xffff, RZ, 0xc0, !PT ;  /* 0x0000ffff00007812 */ /* 0x000fc800078ec0ff */
[----:B------:R-:W-:Y:S01]  /*0150*/  LEA.HI R5, R0, R5, RZ, 0x15 ;  /* 0x0000000500057211 */ /* 0x000fe200078fa8ff */
[----:B------:R-:W-:-:S03]  /*0160*/  VIADD R0, R3, 0x2 ;  /* 0x0000000203007836 */ /* 0x000fc60000000000 */
[----:B------:R-:W-:Y:S01]  /*0170*/  PRMT R6, R5, 0x9910, RZ ;  /* 0x0000991005067816 */ /* 0x000fe200000000ff */
[----:B------:R-:W-:-:S03]  /*0180*/  IMAD.HI R4, R0, 0x2aaaaaab, RZ ;  /* 0x2aaaaaab00047827 */ /* 0x000fc600078e02ff */
[----:B------:R-:W-:Y:S02]  /*0190*/  SHF.R.S32.HI R6, RZ, 0x5, R6 ;  /* 0x00000005ff067819 */ /* 0x000fe40000011406 */
[----:B------:R-:W-:Y:S02]  /*01a0*/  SHF.R.U32.HI R5, RZ, 0x1f, R4 ;  /* 0x0000001fff057819 */ /* 0x000fe40000011604 */
[----:B------:R-:W-:Y:S02]  /*01b0*/  PRMT R6, R6, 0x9910, RZ ;  /* 0x0000991006067816 */ /* 0x000fe400000000ff */
[----:B------:R-:W-:Y:S02]  /*01c0*/  LEA.HI R5, R4, R5, RZ, 0x1b ;  /* 0x0000000504057211 */ /* 0x000fe400078fd8ff */
[----:B------:R-:W-:-:S03]  /*01d0*/  MOV R4, R6 ;  /* 0x0000000600047202 */ /* 0x000fc60000000f00 */
[----:B------:R-:W-:Y:S02]  /*01e0*/  IMAD R10, R5, -0xc0, R0 ;  /* 0xffffff40050a7824 */ /* 0x000fe400078e0200 */
[----:B------:R-:W-:Y:S02]  /*01f0*/  IMAD R13, R11, 0x6, R4 ;  /* 0x000000060b0d7824 */ /* 0x000fe400078e0204 */
[----:B------:R-:W2:Y:S01]  /*0200*/  LDG.E.128 R4, desc[UR4][R22.64] ;  /* 0x0000000416047981 */ /* 0x000ea2000c1e1d00 */
[----:B------:R-:W-:Y:S01]  /*0210*/  PRMT R12, R10, 0x9910, RZ ;  /* 0x000099100a0c7816 */ /* 0x000fe200000000ff */
[----:B----4-:R-:W-:-:S03]  /*0220*/  IMAD.WIDE R16, R13, 0x4, R8 ;  /* 0x000000040d107825 */ /* 0x010fc600078e0208 */
[----:B------:R-:W-:Y:S02]  /*0230*/  SHF.R.S32.HI R12, RZ, 0xf, R12 ;  /* 0x0000000fff0c7819 */ /* 0x000fe4000001140c */
[----:B------:R1:W2:Y:S02]  /*0240*/  LDG.E.EL R0, desc[UR4][R16.64] ;  /* 0x0000000410007981 */ /* 0x0002a4000c2e1900 */
[----:B------:R-:W-:-:S04]  /*0250*/  LOP3.LUT R19, R12, 0xffff, RZ, 0xc0, !PT ;  /* 0x0000ffff0c137812 */ /* 0x000fc800078ec0ff */
[----:B------:R-:W-:-:S04]  /*0260*/  LEA.HI R10, R19, R10, RZ, 0x15 ;  /* 0x0000000a130a7211 */ /* 0x000fc800078fa8ff */
[----:B------:R-:W-:Y:S01]  /*0270*/  PRMT R10, R10, 0x9910, RZ ;  /* 0x000099100a0a7816 */ /* 0x000fe200000000ff */
[----:B-1----:R-:W1:Y:S03]  /*0280*/  LDC.64 R16, c[0x0][0x220] ;  /* 0x00008800ff107b82 */ /* 0x002e660000000a00 */
[----:B------:R-:W-:Y:S02]  /*0290*/  SHF.R.S32.HI R10, RZ, 0x5, R10 ;  /* 0x00000005ff0a7819 */ /* 0x000fe4000001140a */
[----:B------:R-:W-:Y:S02]  /*02a0*/  LEA.HI R12, R15, R2, RZ, 0x1b ;  /* 0x000000020f0c7211 */ /* 0x000fe400078fd8ff */
[----:B------:R-:W-:Y:S01]  /*02b0*/  PRMT R10, R10, 0x9910, RZ ;  /* 0x000099100a0a7816 */ /* 0x000fe200000000ff */
[----:B------:R-:W-:-:S04]  /*02c0*/  VIADD R2, R3, 0x3 ;  /* 0x0000000303027836 */ /* 0x000fc80000000000 */
[----:B------:R-:W-:Y:S02]  /*02d0*/  IMAD R21, R11, 0x6, R10 ;  /* 0x000000060b157824 */ /* 0x000fe400078e020a */
[----:B------:R-:W-:-:S04]  /*02e0*/  IMAD.HI R10, R2, 0x2aaaaaab, RZ ;  /* 0x2aaaaaab020a7827 */ /* 0x000fc800078e02ff */
[----:B------:R-:W-:Y:S01]  /*02f0*/  IMAD R12, R12, -0xc0, R3 ;  /* 0xffffff400c0c7824 */ /* 0x000fe200078e0203 */
[----:B------:R-:W-:Y:S01]  /*0300*/  SHF.R.U32.HI R25, RZ, 0x1f, R10 ;  /* 0x0000001fff197819 */ /* 0x000fe2000001160a */
[----:B------:R-:W-:-:S03]  /*0310*/  IMAD.WIDE R14, R21, 0x4, R8 ;  /* 0x00000004150e7825 */ /* 0x000fc600078e0208 */
[----:B------:R-:W-:Y:S02]  /*0320*/  PRMT R18, R12, 0x9910, RZ ;  /* 0x000099100c127816 */ /* 0x000fe400000000ff */
[----:B------:R-:W-:Y:S01]  /*0330*/  LEA.HI R25, R10, R25, RZ, 0x1b ;  /* 0x000000190a197211 */ /* 0x000fe200078fd8ff */
[----:B------:R3:W4:Y:S01]  /*0340*/  LDG.E.EL R19, desc[UR4][R14.64] ;  /* 0x000000040e137981 */ /* 0x000722000c2e1900 */
[----:B------:R-:W-:-:S03]  /*0350*/  SHF.R.S32.HI R10, RZ, 0xf, R18 ;  /* 0x0000000fff0a7819 */ /* 0x000fc60000011412 */
[----:B------:R-:W-:Y:S01]  /*0360*/  IMAD R2, R25, -0xc0, R2 ;  /* 0xffffff4019027824 */ /* 0x000fe200078e0202 */
[----:B------:R-:W-:-:S04]  /*0370*/  LOP3.LUT R25, R10, 0xffff, RZ, 0xc0, !PT ;  /* 0x0000ffff0a197812 */ /* 0x000fc800078ec0ff */
[----:B------:R-:W-:Y:S02]  /*0380*/  PRMT R18, R2, 0x9910, RZ ;  /* 0x0000991002127816 */ /* 0x000fe400000000ff */
[----:B------:R-:W-:Y:S01]  /*0390*/  LEA.HI R10, R25, R12, RZ, 0x15 ;  /* 0x0000000c190a7211 */ /* 0x000fe200078fa8ff */
[----:B-1----:R-:W-:-:S03]  /*03a0*/  IMAD.WIDE R24, R13, 0x4, R16 ;  /* 0x000000040d187825 */ /* 0x002fc600078e0210 */
[----:B---3--:R-:W-:Y:S01]  /*03b0*/  PRMT R14, R10, 0x9910, RZ ;  /* 0x000099100a0e7816 */ /* 0x008fe200000000ff */
[----:B------:R-:W-:Y:S02]  /*03c0*/  IMAD.MOV.U32 R13, RZ, RZ, R18 ;  /* 0x000000ffff0d7224 */ /* 0x000fe400078e0012 */
[----:B------:R-:W-:Y:S01]  /*03d0*/  IMAD.WIDE R20, R21, 0x4, R16 ;  /* 0x0000000415147825 */ /* 0x000fe200078e0210 */
[----:B------:R-:W3:Y:S02]  /*03e0*/  LDG.E.EL R24, desc[UR4][R24.64] ;  /* 0x0000000418187981 */ /* 0x000ee4000c2e1900 */
[----:B------:R-:W-:Y:S01]  /*03f0*/  SHF.R.S32.HI R10, RZ, 0xf, R13 ;  /* 0x0000000fff0a7819 */ /* 0x000fe2000001140d */
[----:B------:R-:W-:Y:S02]  /*0400*/  IMAD.MOV.U32 R13, RZ, RZ, R14 ;  /* 0x000000ffff0d7224 */ /* 0x000fe400078e000e */
[----:B------:R1:W5:Y:S01]  /*0410*/  LDG.E.EL R14, desc[UR4][R20.64] ;  /* 0x00000004140e7981 */ /* 0x000362000c2e1900 */
[----:B------:R-:W-:-:S02]  /*0420*/  LOP3.LUT R15, R10, 0xffff, RZ, 0xc0, !PT ;  /* 0x0000ffff0a0f7812 */ /* 0x000fc400078ec0ff */
[----:B------:R-:W-:Y:S02]  /*0430*/  SHF.R.S32.HI R10, RZ, 0x5, R13 ;  /* 0x00000005ff0a7819 */ /* 0x000fe4000001140d */
[----:B------:R-:W-:Y:S02]  /*0440*/  LEA.HI R2, R15, R2, RZ, 0x15 ;  /* 0x000000020f027211 */ /* 0x000fe400078fa8ff */
[----:B------:R-:W-:Y:S02]  /*0450*/  PRMT R10, R10, 0x9910, RZ ;  /* 0x000099100a0a7816 */ /* 0x000fe400000000ff */
[----:B------:R-:W-:Y:S02]  /*0460*/  PRMT R13, R2, 0x9910, RZ ;  /* 0x00009910020d7816 */ /* 0x000fe400000000ff */
[----:B------:R-:W-:-:S03]  /*0470*/  MOV R2, R10 ;  /* 0x0000000a00027202 */ /* 0x000fc60000000f00 */
[----:B------:R-:W-:Y:S02]  /*0480*/  IMAD.MOV.U32 R10, RZ, RZ, R13 ;  /* 0x000000ffff0a7224 */ /* 0x000fe400078e000d */
[----:B------:R-:W-:-:S03]  /*0490*/  IMAD R15, R11, 0x6, R2 ;  /* 0x000000060b0f7824 */ /* 0x000fc600078e0202 */
[----:B------:R-:W-:Y:S01]  /*04a0*/  SHF.R.S32.HI R2, RZ, 0x5, R10 ;  /* 0x00000005ff027819 */ /* 0x000fe2000001140a */
[----:B------:R-:W-:-:S03]  /*04b0*/  IMAD.WIDE R28, R15, 0x4, R8 ;  /* 0x000000040f1c7825 */ /* 0x000fc600078e0208 */
[----:B------:R-:W-:Y:S02]  /*04c0*/  PRMT R2, R2, 0x9910, RZ ;  /* 0x0000991002027816 */ /* 0x000fe400000000ff */
[----:B------:R1:W5:Y:S03]  /*04d0*/  LDG.E.EL R18, desc[UR4][R28.64] ;  /* 0x000000041c127981 */ /* 0x000366000c2e1900 */
[----:B------:R-:W-:-:S04]  /*04e0*/  IMAD R11, R11, 0x6, R2 ;  /* 0x000000060b0b7824 */ /* 0x000fc800078e0202 */
[----:B------:R-:W-:-:S05]  /*04f0*/  IMAD.WIDE R26, R11, 0x4, R8 ;  /* 0x000000040b1a7825 */ /* 0x000fca00078e0208 */
[----:B------:R1:W5:Y:S02]  /*0500*/  LDG.E.EL R25, desc[UR4][R26.64] ;  /* 0x000000041a197981 */ /* 0x000364000c2e1900 */
[----:B-1----:R-:W-:-:S04]  /*0510*/  VIADD R20, R3, 0x200 ;  /* 0x0000020003147836 */ /* 0x002fc80000000000 */
[----:B------:R-:W-:-:S04]  /*0520*/  IMAD.HI R21, R20, 0x2aaaaaab, RZ ;  /* 0x2aaaaaab14157827 */ /* 0x000fc800078e02ff */
[----:B------:R-:W-:Y:S01]  /*0530*/  VIADD R2, R3, 0x201 ;  /* 0x0000020103027836 */ /* 0x000fe20000000000 */
[----:B------:R-:W-:-:S03]  /*0540*/  SHF.R.U32.HI R10, RZ, 0x1f, R21 ;  /* 0x0000001fff0a7819 */ /* 0x000fc60000011615 */
[----:B0-----:R-:W-:Y:S01]  /*0550*/  IMAD.HI R28, R2, 0x2aaaaaab, RZ ;  /* 0x2aaaaaab021c7827 */ /* 0x001fe200078e02ff */
[CC--:B------:R-:W-:Y:S02]  /*0560*/  LEA.HI R13, R21.reuse, R10.reuse, RZ, 0x1b ;  /* 0x0000000a150d7211 */ /* 0x0c0fe400078fd8ff */
[----:B------:R-:W-:Y:S02]  /*0570*/  LEA.HI.SX32 R21, R21, R10, 0xf ;  /* 0x0000000a15157211 */ /* 0x000fe400078f7aff */
[----:B------:R-:W-:Y:S01]  /*0580*/  IADD3 R10, R3, 0x202, RZ ;  /* 0x00000202030a7810 */ /* 0x000fe20007ffe0ff */
[----:B------:R-:W-:Y:S01]  /*0590*/  IMAD R20, R13, -0xc0, R20 ;  /* 0xffffff400d147824 */ /* 0x000fe200078e0214 */
[----:B------:R-:W-:-:S03]  /*05a0*/  SHF.R.U32.HI R13, RZ, 0x1f, R28 ;  /* 0x0000001fff0d7819 */ /* 0x000fc6000001161c */
[----:B------:R-:W-:Y:S01]  /*05b0*/  IMAD.HI R26, R10, 0x2aaaaaab, RZ ;  /* 0x2aaaaaab0a1a7827 */ /* 0x000fe200078e02ff */
[----:B------:R-:W-:-:S05]  /*05c0*/  LEA.HI R13, R28, R13, RZ, 0x1b ;  /* 0x0000000d1c0d7211 */ /* 0x000fca00078fd8ff */
[----:B------:R-:W-:Y:S01]  /*05d0*/  IMAD R2, R13, -0xc0, R2 ;  /* 0xffffff400d027824 */ /* 0x000fe200078e0202 */
[----:B------:R-:W-:-:S04]  /*05e0*/  SHF.R.U32.HI R13, RZ, 0x1f, R26 ;  /* 0x0000001fff0d7819 */ /* 0x000fc8000001161a */
[----:B------:R-:W-:Y:S01]  /*05f0*/  LEA.HI R27, R26, R13, RZ, 0x1b ;  /* 0x0000000d1a1b7211 */ /* 0x000fe200078fd8ff */
[----:B------:R-:W-:-:S04]  /*0600*/  VIADD R13, R3, 0x203 ;  /* 0x00000203030d7836 */ /* 0x000fc80000000000 */
[----:B------:R-:W-:-:S04]  /*0610*/  IMAD.HI R26, R13, 0x2aaaaaab, RZ ;  /* 0x2aaaaaab0d1a7827 */ /* 0x000fc800078e02ff */
[----:B------:R-:W-:Y:S02]  /*0620*/  IMAD R10, R27, -0xc0, R10 ;  /* 0xffffff401b0a7824 */ /* 0x000fe400078e020a */
[----:B--2---:R-:W-:Y:S01]  /*0630*/  FADD R0, R5, -R0 ;  /* 0x8000000005007221 */ /* 0x004fe20000000000 */
[----:B------:R-:W-:-:S04]  /*0640*/  SHF.R.U32.HI R5, RZ, 0x1f, R26 ;  /* 0x0000001fff057819 */ /* 0x000fc8000001161a */
[----:B------:R-:W-:Y:S02]  /*0650*/  LEA.HI R28, R26, R5, RZ, 0x1b ;  /* 0x000000051a1c7211 */ /* 0x000fe400078fd8ff */
[----:B------:R-:W-:-:S04]  /*0660*/  PRMT R5, R2, 0x9910, RZ ;  /* 0x0000991002057816 */ /* 0x000fc800000000ff */
[----:B------:R-:W-:Y:S01]  /*0670*/  SHF.R.S32.HI R5, RZ, 0xf, R5 ;  /* 0x0000000fff057819 */ /* 0x000fe20000011405 */
[----:B------:R-:W-:-:S03]  /*0680*/  IMAD R28, R28, -0xc0, R13 ;  /* 0xffffff401c1c7824 */ /* 0x000fc600078e020d */
[----:B------:R-:W-:-:S04]  /*0690*/  LOP3.LUT R5, R5, 0xffff, RZ, 0xc0, !PT ;  /* 0x0000ffff05057812 */ /* 0x000fc800078ec0ff */
[----:B------:R-:W-:Y:S02]  /*06a0*/  LEA.HI R5, R5, R2, RZ, 0x15 ;  /* 0x0000000205057211 */ /* 0x000fe400078fa8ff */
[----:B------:R-:W-:Y:S02]  /*06b0*/  PRMT R2, R10, 0x9910, RZ ;  /* 0x000099100a027816 */ /* 0x000fe400000000ff */
[----:B------:R-:W-:Y:S02]  /*06c0*/  PRMT R13, R28, 0x9910, RZ ;  /* 0x000099101c0d7816 */ /* 0x000fe400000000ff */
[----:B------:R-:W-:Y:S02]  /*06d0*/  SHF.R.S32.HI R2, RZ, 0xf, R2 ;  /* 0x0000000fff027819 */ /* 0x000fe40000011402 */
[----:B------:R-:W-:Y:S02]  /*06e0*/  SHF.R.S32.HI R13, RZ, 0xf, R13 ;  /* 0x0000000fff0d7819 */ /* 0x000fe4000001140d */
[----:B------:R-:W-:-:S02]  /*06f0*/  LOP3.LUT R27, R2, 0xffff, RZ, 0xc0, !PT ;  /* 0x0000ffff021b7812 */ /* 0x000fc400078ec0ff */
[----:B------:R-:W-:Y:S02]  /*0700*/  LOP3.LUT R29, R13, 0xffff, RZ, 0xc0, !PT ;  /* 0x0000ffff0d1d7812 */ /* 0x000fe400078ec0ff */
[----:B------:R-:W-:Y:S02]  /*0710*/  LEA.HI R13, R27, R10, RZ, 0x15 ;  /* 0x0000000a1b0d7211 */ /* 0x000fe400078fa8ff */
[----:B------:R-:W-:Y:S01]  /*0720*/  PRMT R10, R20, 0x9910, RZ ;  /* 0x00009910140a7816 */ /* 0x000fe200000000ff */
[----:B----4-:R-:W-:-:S04]  /*0730*/  FADD R2, R6, -R19 ;  /* 0x8000001306027221 */ /* 0x010fc80000000000 */
[----:B------:R-:W-:Y:S01]  /*0740*/  IMAD.MOV.U32 R6, RZ, RZ, R10 ;  /* 0x000000ffff067224 */ /* 0x000fe200078e000a */
[----:B------:R-:W-:-:S04]  /*0750*/  LEA.HI R28, R29, R28, RZ, 0x15 ;  /* 0x0000001c1d1c7211 */ /* 0x000fc800078fa8ff */
[----:B------:R-:W-:Y:S01]  /*0760*/  SHF.R.S32.HI R6, RZ, 0xf, R6 ;  /* 0x0000000fff067819 */ /* 0x000fe20000011406 */
[----:B------:R-:W-:-:S03]  /*0770*/  IMAD.WIDE R26, R15, 0x4, R16 ;  /* 0x000000040f1a7825 */ /* 0x000fc600078e0210 */
[----:B------:R-:W-:Y:S01]  /*0780*/  LOP3.LUT R29, R6, 0xffff, RZ, 0xc0, !PT ;  /* 0x0000ffff061d7812 */ /* 0x000fe200078ec0ff */
[----:B------:R-:W-:Y:S01]  /*0790*/  IMAD.WIDE R10, R11, 0x4, R16 ;  /* 0x000000040b0a7825 */ /* 0x000fe200078e0210 */
[----:B------:R-:W-:Y:S01]  /*07a0*/  PRMT R5, R5, 0x9910, RZ ;  /* 0x0000991005057816 */ /* 0x000fe200000000ff */
[----:B------:R0:W2:Y:S01]  /*07b0*/  LDG.E.EL R19, desc[UR4][R26.64] ;  /* 0x000000041a137981 */ /* 0x0000a2000c2e1900 */
[----:B------:R-:W-:Y:S01]  /*07c0*/  LEA.HI R6, R29, R20, RZ, 0x15 ;  /* 0x000000141d067211 */ /* 0x000fe200078fa8ff */
[----:B------:R-:W-:Y:S01]  /*07d0*/  HFMA2.MMA R29, -RZ, RZ, 0.4375, 0 ;  /* 0x37000000ff1d7435 */ /* 0x000fe200000001ff */
[----:B------:R-:W-:Y:S01]  /*07e0*/  PRMT R13, R13, 0x9910, RZ ;  /* 0x000099100d0d7816 */ /* 0x000fe200000000ff */
[----:B------:R1:W4:Y:S01]  /*07f0*/  LDG.E.EL R15, desc[UR4][R10.64] ;  /* 0x000000040a0f7981 */ /* 0x000322000c2e1900 */
[----:B------:R-:W-:Y:S02]  /*0800*/  PRMT R28, R28, 0x9910, RZ ;  /* 0x000099101c1c7816 */ /* 0x000fe400000000ff */
[----:B0-----:R-:W-:Y:S01]  /*0810*/  PRMT R26, R6, 0x9910, RZ ;  /* 0x00009910061a7816 */ /* 0x001fe200000000ff */
[----:B------:R-:W-:-:S02]  /*0820*/  IMAD.MOV.U32 R6, RZ, RZ, R5 ;  /* 0x000000ffff067224 */ /* 0x000fc400078e0005 */
[----:B------:R-:W-:Y:S01]  /*0830*/  IMAD.MOV.U32 R27, RZ, RZ, R13 ;  /* 0x000000ffff1b7224 */ /* 0x000fe200078e000d */
[----:B-1----:R-:W-:Y:S01]  /*0840*/  SHF.R.S32.HI R11, RZ, 0x5, R26 ;  /* 0x00000005ff0b7819 */ /* 0x002fe2000001141a */
[-C--:B---3--:R-:W-:Y:S01]  /*0850*/  FFMA R5, R24, R29.reuse, 9.9999997473787516356e-06 ;  /* 0x3727c5ac18057423 */ /* 0x088fe2000000001d */
[----:B------:R-:W-:Y:S02]  /*0860*/  MOV R13, R28 ;  /* 0x0000001c000d7202 */ /* 0x000fe40000000f00 */
[----:B------:R-:W-:Y:S02]  /*0870*/  SHF.R.S32.HI R10, RZ, 0x5, R6 ;  /* 0x00000005ff0a7819 */ /* 0x000fe40000011406 */
[----:B------:R-:W-:Y:S02]  /*0880*/  SHF.R.S32.HI R6, RZ, 0x5, R27 ;  /* 0x00000005ff067819 */ /* 0x000fe4000001141b */
[----:B------:R-:W-:Y:S01]  /*0890*/  PRMT R11, R11, 0x9910, RZ ;  /* 0x000099100b0b7816 */ /* 0x000fe200000000ff */
[----:B-----5:R-:W-:Y:S01]  /*08a0*/  FFMA R14, R14, R29, 9.9999997473787516356e-06 ;  /* 0x3727c5ac0e0e7423 */ /* 0x020fe2000000001d */
[----:B------:R-:W-:Y:S01]  /*08b0*/  SHF.R.S32.HI R13, RZ, 0x5, R13 ;  /* 0x00000005ff0d7819 */ /* 0x000fe2000001140d */
[----:B------:R-:W0:Y:S01]  /*08c0*/  MUFU.RSQ R5, R5 ;  /* 0x0000000500057308 */ /* 0x000e220000001400 */
[----:B------:R-:W-:Y:S01]  /*08d0*/  PRMT R24, R6, 0x9910, RZ ;  /* 0x0000991006187816 */ /* 0x000fe200000000ff */
[----:B------:R-:W-:Y:S01]  /*08e0*/  IMAD.MOV.U32 R6, RZ, RZ, R11 ;  /* 0x000000ffff067224 */ /* 0x000fe200078e000b */
[----:B------:R-:W-:-:S02]  /*08f0*/  PRMT R10, R10, 0x9910, RZ ;  /* 0x000099100a0a7816 */ /* 0x000fc400000000ff */
[----:B------:R-:W-:Y:S01]  /*0900*/  PRMT R26, R13, 0x9910, RZ ;  /* 0x000099100d1a7816 */ /* 0x000fe200000000ff */
[C---:B------:R-:W-:Y:S02]  /*0910*/  IMAD R11, R21.reuse, 0x6, R6 ;  /* 0x00000006150b7824 */ /* 0x040fe400078e0206 */
[----:B------:R-:W1:Y:S01]  /*0920*/  MUFU.RSQ R14, R14 ;  /* 0x0000000e000e7308 */ /* 0x000e620000001400 */
[C---:B------:R-:W-:Y:S02]  /*0930*/  IMAD R6, R21.reuse, 0x6, R10 ;  /* 0x0000000615067824 */ /* 0x040fe400078e020a */
[C---:B------:R-:W-:Y:S02]  /*0940*/  IMAD R10, R21.reuse, 0x6, R24 ;  /* 0x00000006150a7824 */ /* 0x040fe400078e0218 */
[----:B------:R-:W-:Y:S02]  /*0950*/  IMAD R21, R21, 0x6, R26 ;  /* 0x0000000615157824 */ /* 0x000fe400078e021a */
[----:B------:R-:W-:-:S04]  /*0960*/  IMAD.WIDE R26, R11, 0x4, R8 ;  /* 0x000000040b1a7825 */ /* 0x000fc800078e0208 */
[----:B0-----:R-:W-:Y:S01]  /*0970*/  FMUL R0, R5, R0 ;  /* 0x0000000005007220 */ /* 0x001fe20000400000 */
[----:B------:R-:W-:Y:S01]  /*0980*/  FADD R18, R4, -R18 ;  /* 0x8000001204127221 */ /* 0x000fe20000000000 */
[----:B------:R0:W3:Y:S01]  /*0990*/  LDG.E.EL R13, desc[UR4][R26.64] ;  /* 0x000000041a0d7981 */ /* 0x0000e2000c2e1900 */
[----:B------:R-:W-:-:S04]  /*09a0*/  IMAD.WIDE R4, R10, 0x4, R8 ;  /* 0x000000040a047825 */ /* 0x000fc800078e0208 */
[----:B-1----:R-:W-:Y:S01]  /*09b0*/  FMUL R2, R14, R2 ;  /* 0x000000020e027220 */ /* 0x002fe20000400000 */
[----:B------:R1:W5:Y:S01]  /*09c0*/  LDG.E.EL R28, desc[UR4][R4.64] ;  /* 0x00000004041c7981 */ /* 0x000362000c2e1900 */
[----:B0-----:R-:W-:-:S05]  /*09d0*/  IMAD.WIDE R26, R6, 0x4, R8 ;  /* 0x00000004061a7825 */ /* 0x001fca00078e0208 */
[----:B------:R0:W3:Y:S01]  /*09e0*/  LDG.E.EL R14, desc[UR4][R26.64] ;  /* 0x000000041a0e7981 */ /* 0x0000e2000c2e1900 */
[----:B-1----:R-:W-:-:S04]  /*09f0*/  IMAD.WIDE R4, R6, 0x4, R16 ;  /* 0x0000000406047825 */ /* 0x002fc800078e0210 */
[----:B------:R-:W-:Y:S01]  /*0a00*/  FADD R25, R7, -R25 ;  /* 0x8000001907197221 */ /* 0x000fe20000000000 */
[----:B0-----:R-:W-:-:S05]  /*0a10*/  IMAD.WIDE R26, R11, 0x4, R16 ;  /* 0x000000040b1a7825 */ /* 0x001fca00078e0210 */
[----:B------:R-:W3:Y:S04]  /*0a20*/  LDG.E.EL R11, desc[UR4][R26.64] ;  /* 0x000000041a0b7981 */ /* 0x000ee8000c2e1900 */
[----:B------:R-:W3:Y:S04]  /*0a30*/  LDG.E.EL R27, desc[UR4][R4.64] ;  /* 0x00000004041b7981 */ /* 0x000ee8000c2e1900 */
[----:B------:R0:W5:Y:S02]  /*0a40*/  LDG.E.128 R4, desc[UR4][R22.64+0x800] ;  /* 0x0008000416047981 */ /* 0x000164000c1e1d00 */
[----:B0-----:R-:W-:-:S04]  /*0a50*/  IMAD.WIDE R22, R10, 0x4, R16 ;  /* 0x000000040a167825 */ /* 0x001fc800078e0210 */
[C---:B------:R-:W-:Y:S01]  /*0a60*/  IMAD.WIDE R16, R21.reuse, 0x4, R16 ;  /* 0x0000000415107825 */ /* 0x040fe200078e0210 */
[----:B------:R0:W5:Y:S04]  /*0a70*/  LDG.E.EL R26, desc[UR4][R22.64] ;  /* 0x00000004161a7981 */ /* 0x000168000c2e1900 */
[----:B------:R1:W5:Y:S01]  /*0a80*/  LDG.E.EL R10, desc[UR4][R16.64] ;  /* 0x00000004100a7981 */ /* 0x000362000c2e1900 */
[----:B0-----:R-:W0:Y:S08]  /*0a90*/  LDC.64 R22, c[0x0][0x230] ;  /* 0x00008c00ff167b82 */ /* 0x001e300000000a00 */
[----:B-1----:R-:W1:Y:S01]  /*0aa0*/  LDC.64 R16, c[0x0][0x228] ;  /* 0x00008a00ff107b82 */ /* 0x002e620000000a00 */
[----:B------:R-:W-:-:S05]  /*0ab0*/  IMAD.WIDE R8, R21, 0x4, R8 ;  /* 0x0000000415087825 */ /* 0x000fca00078e0208 */
[----:B------:R1:W5:Y:S02]  /*0ac0*/  LDG.E.EL R24, desc[UR4][R8.64] ;  /* 0x0000000408187981 */ /* 0x000364000c2e1900 */
[----:B-1----:R-:W-:-:S04]  /*0ad0*/  IMAD.WIDE R8, R12, 0x4, R16 ;  /* 0x000000040c087825 */ /* 0x002fc800078e0210 */
[----:B----4-:R-:W-:-:S06]  /*0ae0*/  FFMA R15, R15, R29, 9.9999997473787516356e-06 ;  /* 0x3727c5ac0f0f7423 */ /* 0x010fcc000000001d */
[----:B------:R-:W1:Y:S01]  /*0af0*/  MUFU.RSQ R15, R15 ;  /* 0x0000000f000f7308 */ /* 0x000e620000001400 */
[----:B--2---:R-:W-:Y:S01]  /*0b00*/  FFMA R19, R19, R29, 9.9999997473787516356e-06 ;  /* 0x3727c5ac13137423 */ /* 0x004fe2000000001d */
[----:B-1----:R-:W-:Y:S01]  /*0b10*/  FMUL R25, R15, R25 ;  /* 0x000000190f197220 */ /* 0x002fe20000400000 */
[----:B---3--:R-:W-:Y:S01]  /*0b20*/  FFMA R27, R27, R29, 9.9999997473787516356e-06 ;  /* 0x3727c5ac1b1b7423 */ /* 0x008fe2000000001d */
[----:B-----5:R-:W-:Y:S01]  /*0b30*/  FADD R4, R4, -R13 ;  /* 0x8000000d04047221 */ /* 0x020fe20000000000 */
[----:B0-----:R-:W-:-:S04]  /*0b40*/  IMAD.WIDE R12, R12, 0x4, R22 ;  /* 0x000000040c0c7825 */ /* 0x001fc800078e0216 */
[----:B------:R-:W-:Y:S01]  /*0b50*/  FADD R28, R6, -R28 ;  /* 0x8000001c061c7221 */ /* 0x000fe20000000000 */
[-C--:B------:R-:W-:Y:S01]  /*0b60*/  FFMA R6, R11, R29.reuse, 9.9999997473787516356e-06 ;  /* 0x3727c5ac0b067423 */ /* 0x080fe2000000001d */
[----:B------:R-:W-:Y:S02]  /*0b70*/  FADD R5, R5, -R14 ;  /* 0x8000000e05057221 */ /* 0x000fe40000000000 */
[----:B------:R-:W2:Y:S01]  /*0b80*/  LDG.E.EL.128 R12, desc[UR4][R12.64] ;  /* 0x000000040c0c7981 */ /* 0x000ea2000c2e1d00 */
[-C--:B------:R-:W-:Y:S01]  /*0b90*/  FFMA R26, R26, R29.reuse, 9.9999997473787516356e-06 ;  /* 0x3727c5ac1a1a7423 */ /* 0x080fe2000000001d */
[----:B------:R-:W-:Y:S02]  /*0ba0*/  FFMA R29, R10, R29, 9.9999997473787516356e-06 ;  /* 0x3727c5ac0a1d7423 */ /* 0x000fe4000000001d */
[----:B------:R-:W2:Y:S01]  /*0bb0*/  LDG.E.EL.128 R8, desc[UR4][R8.64] ;  /* 0x0000000408087981 */ /* 0x000ea2000c2e1d00 */
[----:B------:R-:W0:Y:S01]  /*0bc0*/  MUFU.RSQ R19, R19 ;  /* 0x0000001300137308 */ /* 0x000e220000001400 */
[----:B------:R-:W-:-:S04]  /*0bd0*/  IMAD.WIDE R16, R20, 0x4, R16 ;  /* 0x0000000414107825 */ /* 0x000fc800078e0210 */
[----:B------:R-:W-:-:S06]  /*0be0*/  IMAD.WIDE R20, R20, 0x4, R22 ;  /* 0x0000000414147825 */ /* 0x000fcc00078e0216 */
[----:B------:R-:W3:Y:S01]  /*0bf0*/  LDG.E.EL.128 R20, desc[UR4][R20.64] ;  /* 0x0000000414147981 */ /* 0x000ee2000c2e1d00 */
[----:B0-----:R-:W-:Y:S01]  /*0c00*/  FMUL R18, R19, R18 ;  /* 0x0000001213127220 */ /* 0x001fe20000400000 */
[----:B------:R-:W0:Y:S01]  /*0c10*/  MUFU.RSQ R6, R6 ;  /* 0x0000000600067308 */ /* 0x000e220000001400 */
[----:B------:R-:W-:Y:S02]  /*0c20*/  FADD R7, R7, -R24 ;  /* 0x8000001807077221 */ /* 0x000fe40000000000 */
[----:B--2---:R-:W-:Y:S02]  /*0c30*/  FFMA R8, R8, R18, R12 ;  /* 0x0000001208087223 */ /* 0x004fe4000000000c */
[----:B------:R-:W3:Y:S03]  /*0c40*/  LDG.E.EL.128 R16, desc[UR4][R16.64] ;  /* 0x0000000410107981 */ /* 0x000ee6000c2e1d00 */
[----:B------:R-:W1:Y:S01]  /*0c50*/  MUFU.RSQ R27, R27 ;  /* 0x0000001b001b7308 */ /* 0x000e620000001400 */
[----:B------:R-:W-:-:S02]  /*0c60*/  FFMA R0, R9, R0, R13 ;  /* 0x0000000009007223 */ /* 0x000fc4000000000d */
[----:B------:R-:W2:Y:S05]  /*0c70*/  LDC.64 R12, c[0x0][0x238] ;  /* 0x00008e00ff0c7b82 */ /* 0x000eaa0000000a00 */
[----:B------:R-:W4:Y:S08]  /*0c80*/  MUFU.RSQ R26, R26 ;  /* 0x0000001a001a7308 */ /* 0x000f300000001400 */
[----:B------:R-:W5:Y:S01]  /*0c90*/  MUFU.RSQ R24, R29 ;  /* 0x0000001d00187308 */ /* 0x000f620000001400 */
[----:B0-----:R-:W-:Y:S01]  /*0ca0*/  FMUL R9, R6, R4 ;  /* 0x0000000406097220 */ /* 0x001fe20000400000 */
[----:B-1----:R-:W-:Y:S01]  /*0cb0*/  FMUL R4, R27, R5 ;  /* 0x000000051b047220 */ /* 0x002fe20000400000 */
[----:B------:R-:W-:Y:S01]  /*0cc0*/  FFMA R11, R11, R25, R15 ;  /* 0x000000190b0b7223 */ /* 0x000fe2000000000f */
[----:B----4-:R-:W-:Y:S01]  /*0cd0*/  FMUL R5, R26, R28 ;  /* 0x0000001c1a057220 */ /* 0x010fe20000400000 */
[----:B------:R-:W-:-:S03]  /*0ce0*/  FFMA R10, R10, R2, R14 ;  /* 0x000000020a0a7223 */ /* 0x000fc6000000000e */
[----:B------:R-:W-:Y:S01]  /*0cf0*/  FSETP.GEU.AND P6, PT, R11, RZ, PT ;  /* 0x000000ff0b00720b */ /* 0x000fe20003fce000 */
[----:B-----5:R-:W-:-:S03]  /*0d00*/  FMUL R24, R24, R7 ;  /* 0x0000000718187220 */ /* 0x020fc60000400000 */
[----:B------:R-:W-:Y:S02]  /*0d10*/  SEL R11, R11, RZ, P6 ;  /* 0x000000ff0b0b7207 */ /* 0x000fe40003000000 */
[----:B------:R-:W-:Y:S02]  /*0d20*/  FSETP.GEU.AND P0, PT, R8, RZ, PT ;  /* 0x000000ff0800720b */ /* 0x000fe40003f0e000 */
[----:B------:R-:W-:Y:S02]  /*0d30*/  FSETP.GEU.AND P1, PT, R10, RZ, PT ;  /* 0x000000ff0a00720b */ /* 0x000fe40003f2e000 */
[----:B------:R-:W-:Y:S01]  /*0d40*/  FSETP.GEU.AND P2, PT, R0, RZ, PT ;  /* 0x000000ff0000720b */ /* 0x000fe20003f4e000 */
[----:B--2---:R-:W-:Y:S01]  /*0d50*/  IMAD.WIDE R12, R3, 0x4, R12 ;  /* 0x00000004030c7825 */ /* 0x004fe200078e020c */
[----:B------:R-:W-:Y:S02]  /*0d60*/  SEL R8, R8, RZ, P0 ;  /* 0x000000ff08087207 */ /* 0x000fe40000000000 */
[----:B------:R-:W-:Y:S01]  /*0d70*/  SEL R10, R10, RZ, P1 ;  /* 0x000000ff0a0a7207 */ /* 0x000fe20000800000 */
[----:B---3--:R-:W-:Y:S01]  /*0d80*/  FFMA R16, R16, R9, R20 ;  /* 0x0000000910107223 */ /* 0x008fe20000000014 */
[----:B------:R-:W-:Y:S01]  /*0d90*/  FFMA R4, R17, R4, R21 ;  /* 0x0000000411047223 */ /* 0x000fe20000000015 */
[----:B------:R-:W-:Y:S01]  /*0da0*/  FFMA R5, R18, R5, R22 ;  /* 0x0000000512057223 */ /* 0x000fe20000000016 */
[----:B------:R-:W-:-:S02]  /*0db0*/  FFMA R19, R19, R24, R23 ;  /* 0x0000001813137223 */ /* 0x000fc40000000017 */
[----:B------:R-:W-:Y:S02]  /*0dc0*/  FSETP.GEU.AND P5, PT, R16, RZ, PT ;  /* 0x000000ff1000720b */ /* 0x000fe40003fae000 */
[----:B------:R-:W-:Y:S02]  /*0dd0*/  FSETP.GEU.AND P3, PT, R5, RZ, PT ;  /* 0x000000ff0500720b */ /* 0x000fe40003f6e000 */
[----:B------:R-:W-:Y:S02]  /*0de0*/  FSETP.GEU.AND P4, PT, R4, RZ, PT ;  /* 0x000000ff0400720b */ /* 0x000fe40003f8e000 */
[----:B------:R-:W-:Y:S02]  /*0df0*/  FSETP.GEU.AND P6, PT, R19, RZ, PT ;  /* 0x000000ff1300720b */ /* 0x000fe40003fce000 */
[----:B------:R-:W-:Y:S02]  /*0e00*/  SEL R9, R0, RZ, P2 ;  /* 0x000000ff00097207 */ /* 0x000fe40001000000 */
[----:B------:R-:W-:-:S02]  /*0e10*/  SEL R18, R5, RZ, P3 ;  /* 0x000000ff05127207 */ /* 0x000fc40001800000 */
[----:B------:R-:W-:Y:S02]  /*0e20*/  SEL R17, R4, RZ, P4 ;  /* 0x000000ff04117207 */ /* 0x000fe40002000000 */
[----:B------:R-:W-:Y:S02]  /*0e30*/  SEL R16, R16, RZ, P5 ;  /* 0x000000ff10107207 */ /* 0x000fe40002800000 */
[----:B------:R-:W-:Y:S01]  /*0e40*/  SEL R19, R19, RZ, P6 ;  /* 0x000000ff13137207 */ /* 0x000fe20003000000 */
[----:B------:R-:W-:Y:S04]  /*0e50*/  STG.E.128 desc[UR4][R12.64], R8 ;  /* 0x000000080c007986 */ /* 0x000fe8000c101d04 */
[----:B------:R-:W-:Y:S01]  /*0e60*/  STG.E.128 desc[UR4][R12.64+0x800], R16 ;  /* 0x000800100c007986 */ /* 0x000fe2000c101d04 */
[----:B------:R-:W-:Y:S05]  /*0e70*/  EXIT ;  /* 0x000000000000794d */ /* 0x000fea0003800000 */
.L_x_0:
[----:B------:R-:W-:-:S00]  /*0e80*/  BRA `(.L_x_0) ;  /* 0xfffffffc00fc7947 */ /* 0x000fc0000383ffff */
[----:B------:R-:W-:-:S00]  /*0e90*/  NOP ;  /* 0x0000000000007918 */ /* 0x000fc00000000000 */
        /* <DEDUP_REMOVED lines=14> */
.L_x_1:


//--------------------- .nv.global.init           --------------------------
	.section	.nv.global.init,"aw",@progbits
.nv.global.init:
	.type		_$_str,@object
	.size		_$_str,(.L_0 - _$_str)
_$_str:
        /*0000*/ 	.byte	0x5f, 0x5f, 0x43, 0x55, 0x44, 0x41, 0x5f, 0x46, 0x54, 0x5a, 0x00
.L_0:


//--------------------- .nv.constant0.triton_poi_fused_native_group_norm_relu_9 --------------------------
	.section	.nv.constant0.triton_poi_fused_native_group_norm_relu_9,"a",@progbits
	.sectionflags	@""
	.align	4
.nv.constant0.triton_poi_fused_native_group_norm_relu_9:
	.zero		580
